	.headerflags	@"EF_CUDA_TEXMODE_UNIFIED EF_CUDA_64BIT_ADDRESS EF_CUDA_ACCELERATORS EF_CUDA_SM90 EF_CUDA_VIRTUAL_SM(EF_CUDA_SM90)"
	.elftype	@"ET_EXEC"


//--------------------- .nv.info                  --------------------------
	.section	.nv.info,"",@"SHT_CUDA_INFO"
	.align	4


	//----- nvinfo : EIATTR_REGCOUNT
	.align		4
        /*0000*/ 	.byte	0x04, 0x2f
        /*0002*/ 	.short	(.L_3 - .L_2)
	.align		4
.L_2:
        /*0004*/ 	.word	index@(triton_poi_fused__native_batch_norm_legit_no_training__unsafe_index_add_convolution_relu_16)
        /*0008*/ 	.word	0x00000020


	//----- nvinfo : EIATTR_MIN_STACK_SIZE
	.align		4
.L_3:
        /*000c*/ 	.byte	0x04, 0x12
        /*000e*/ 	.short	(.L_5 - .L_4)
	.align		4
.L_4:
        /*0010*/ 	.word	index@(triton_poi_fused__native_batch_norm_legit_no_training__unsafe_index_add_convolution_relu_16)
        /*0014*/ 	.word	0x00000000


	//----- nvinfo : EIATTR_FRAME_SIZE
	.align		4
.L_5:
        /*0018*/ 	.byte	0x04, 0x11
        /*001a*/ 	.short	(.L_7 - .L_6)
	.align		4
.L_6:
        /*001c*/ 	.word	index@(triton_poi_fused__native_batch_norm_legit_no_training__unsafe_index_add_convolution_relu_16)
        /*0020*/ 	.word	0x00000000


	//----- nvinfo : EIATTR_MIN_STACK_SIZE
	.align		4
.L_7:
        /*0024*/ 	.byte	0x04, 0x12
        /*0026*/ 	.short	(.L_9 - .L_8)
	.align		4
.L_8:
        /*0028*/ 	.word	index@(triton_poi_fused__native_batch_norm_legit_no_training__unsafe_index_add_convolution_relu_16)
        /*002c*/ 	.word	0x00000000
.L_9:


//--------------------- .nv.info.triton_poi_fused__native_batch_norm_legit_no_training__unsafe_index_add_convolution_relu_16 --------------------------
	.section	.nv.info.triton_poi_fused__native_batch_norm_legit_no_training__unsafe_index_add_convolution_relu_16,"",@"SHT_CUDA_INFO"
	.sectionflags	@""
	.align	4


	//----- nvinfo : EIATTR_CUDA_API_VERSION
	.align		4
        /*0000*/ 	.byte	0x04, 0x37
        /*0002*/ 	.short	(.L_11 - .L_10)
.L_10:
        /*0004*/ 	.word	0x0000007c


	//----- nvinfo : EIATTR_KPARAM_INFO
	.align		4
.L_11:
        /*0008*/ 	.byte	0x04, 0x17
        /*000a*/ 	.short	(.L_13 - .L_12)
.L_12:
        /*000c*/ 	.word	0x00000000
        /*0010*/ 	.short	0x0014
        /*0012*/ 	.short	0x00a0
        /*0014*/ 	.byte	0x00, 0xf0, 0x11, 0x00


	//----- nvinfo : EIATTR_KPARAM_INFO
	.align		4
.L_13:
        /*0018*/ 	.byte	0x04, 0x17
        /*001a*/ 	.short	(.L_15 - .L_14)
.L_14:
        /*001c*/ 	.word	0x00000000
        /*0020*/ 	.short	0x0013
        /*0022*/ 	.short	0x0098
        /*0024*/ 	.byte	0x00, 0xf4, 0x21, 0x00


	//----- nvinfo : EIATTR_KPARAM_INFO
	.align		4
.L_15:
        /*0028*/ 	.byte	0x04, 0x17
        /*002a*/ 	.short	(.L_17 - .L_16)
.L_16:
        /*002c*/ 	.word	0x00000000
        /*0030*/ 	.short	0x0012
        /*0032*/ 	.short	0x0090
        /*0034*/ 	.byte	0x00, 0xf4, 0x21, 0x00


	//----- nvinfo : EIATTR_KPARAM_INFO
	.align		4
.L_17:
        /*0038*/ 	.byte	0x04, 0x17
        /*003a*/ 	.short	(.L_19 - .L_18)
.L_18:
        /*003c*/ 	.word	0x00000000
        /*0040*/ 	.short	0x0011
        /*0042*/ 	.short	0x0088
        /*0044*/ 	.byte	0x00, 0xf4, 0x21, 0x00


	//----- nvinfo : EIATTR_KPARAM_INFO
	.align		4
.L_19:
        /*0048*/ 	.byte	0x04, 0x17
        /*004a*/ 	.short	(.L_21 - .L_20)
.L_20:
        /*004c*/ 	.word	0x00000000
        /*0050*/ 	.short	0x0010
        /*0052*/ 	.short	0x0080
        /*0054*/ 	.byte	0x00, 0xf4, 0x21, 0x00


	//----- nvinfo : EIATTR_KPARAM_INFO
	.align		4
.L_21:
        /*0058*/ 	.byte	0x04, 0x17
        /*005a*/ 	.short	(.L_23 - .L_22)
.L_22:
        /*005c*/ 	.word	0x00000000
        /*0060*/ 	.short	0x000f
        /*0062*/ 	.short	0x0078
        /*0064*/ 	.byte	0x00, 0xf4, 0x21, 0x00


	//----- nvinfo : EIATTR_KPARAM_INFO
	.align		4
.L_23:
        /*0068*/ 	.byte	0x04, 0x17
        /*006a*/ 	.short	(.L_25 - .L_24)
.L_24:
        /*006c*/ 	.word	0x00000000
        /*0070*/ 	.short	0x000e
        /*0072*/ 	.short	0x0070
        /*0074*/ 	.byte	0x00, 0xf4, 0x21, 0x00


	//----- nvinfo : EIATTR_KPARAM_INFO
	.align		4
.L_25:
        /*0078*/ 	.byte	0x04, 0x17
        /*007a*/ 	.short	(.L_27 - .L_26)
.L_26:
        /*007c*/ 	.word	0x00000000
        /*0080*/ 	.short	0x000d
        /*0082*/ 	.short	0x0068
        /*0084*/ 	.byte	0x00, 0xf4, 0x21, 0x00


	//----- nvinfo : EIATTR_KPARAM_INFO
	.align		4
.L_27:
        /*0088*/ 	.byte	0x04, 0x17
        /*008a*/ 	.short	(.L_29 - .L_28)
.L_28:
        /*008c*/ 	.word	0x00000000
        /*0090*/ 	.short	0x000c
        /*0092*/ 	.short	0x0060
        /*0094*/ 	.byte	0x00, 0xf4, 0x21, 0x00


	//----- nvinfo : EIATTR_KPARAM_INFO
	.align		4
.L_29:
        /*0098*/ 	.byte	0x04, 0x17
        /*009a*/ 	.short	(.L_31 - .L_30)
.L_30:
        /*009c*/ 	.word	0x00000000
        /*00a0*/ 	.short	0x000b
        /*00a2*/ 	.short	0x0058
        /*00a4*/ 	.byte	0x00, 0xf4, 0x21, 0x00


	//----- nvinfo : EIATTR_KPARAM_INFO
	.align		4
.L_31:
        /*00a8*/ 	.byte	0x04, 0x17
        /*00aa*/ 	.short	(.L_33 - .L_32)
.L_32:
        /*00ac*/ 	.word	0x00000000
        /*00b0*/ 	.short	0x000a
        /*00b2*/ 	.short	0x0050
        /*00b4*/ 	.byte	0x00, 0xf4, 0x21, 0x00


	//----- nvinfo : EIATTR_KPARAM_INFO
	.align		4
.L_33:
        /*00b8*/ 	.byte	0x04, 0x17
        /*00ba*/ 	.short	(.L_35 - .L_34)
.L_34:
        /*00bc*/ 	.word	0x00000000
        /*00c0*/ 	.short	0x0009
        /*00c2*/ 	.short	0x0048
        /*00c4*/ 	.byte	0x00, 0xf4, 0x21, 0x00


	//----- nvinfo : EIATTR_KPARAM_INFO
	.align		4
.L_35:
        /*00c8*/ 	.byte	0x04, 0x17
        /*00ca*/ 	.short	(.L_37 - .L_36)
.L_36:
        /*00cc*/ 	.word	0x00000000
        /*00d0*/ 	.short	0x0008
        /*00d2*/ 	.short	0x0040
        /*00d4*/ 	.byte	0x00, 0xf4, 0x21, 0x00


	//----- nvinfo : EIATTR_KPARAM_INFO
	.align		4
.L_37:
        /*00d8*/ 	.byte	0x04, 0x17
        /*00da*/ 	.short	(.L_39 - .L_38)
.L_38:
        /*00dc*/ 	.word	0x00000000
        /*00e0*/ 	.short	0x0007
        /*00e2*/ 	.short	0x0038
        /*00e4*/ 	.byte	0x00, 0xf4, 0x21, 0x00


	//----- nvinfo : EIATTR_KPARAM_INFO
	.align		4
.L_39:
        /*00e8*/ 	.byte	0x04, 0x17
        /*00ea*/ 	.short	(.L_41 - .L_40)
.L_40:
        /*00ec*/ 	.word	0x00000000
        /*00f0*/ 	.short	0x0006
        /*00f2*/ 	.short	0x0030
        /*00f4*/ 	.byte	0x00, 0xf4, 0x21, 0x00


	//----- nvinfo : EIATTR_KPARAM_INFO
	.align		4
.L_41:
        /*00f8*/ 	.byte	0x04, 0x17
        /*00fa*/ 	.short	(.L_43 - .L_42)
.L_42:
        /*00fc*/ 	.word	0x00000000
        /*0100*/ 	.short	0x0005
        /*0102*/ 	.short	0x0028
        /*0104*/ 	.byte	0x00, 0xf4, 0x21, 0x00


	//----- nvinfo : EIATTR_KPARAM_INFO
	.align		4
.L_43:
        /*0108*/ 	.byte	0x04, 0x17
        /*010a*/ 	.short	(.L_45 - .L_44)
.L_44:
        /*010c*/ 	.word	0x00000000
        /*0110*/ 	.short	0x0004
        /*0112*/ 	.short	0x0020
        /*0114*/ 	.byte	0x00, 0xf4, 0x21, 0x00


	//----- nvinfo : EIATTR_KPARAM_INFO
	.align		4
.L_45:
        /*0118*/ 	.byte	0x04, 0x17
        /*011a*/ 	.short	(.L_47 - .L_46)
.L_46:
        /*011c*/ 	.word	0x00000000
        /*0120*/ 	.short	0x0003
        /*0122*/ 	.short	0x0018
        /*0124*/ 	.byte	0x00, 0xf4, 0x21, 0x00


	//----- nvinfo : EIATTR_KPARAM_INFO
	.align		4
.L_47:
        /*0128*/ 	.byte	0x04, 0x17
        /*012a*/ 	.short	(.L_49 - .L_48)
.L_48:
        /*012c*/ 	.word	0x00000000
        /*0130*/ 	.short	0x0002
        /*0132*/ 	.short	0x0010
        /*0134*/ 	.byte	0x00, 0xf4, 0x21, 0x00


	//----- nvinfo : EIATTR_KPARAM_INFO
	.align		4
.L_49:
        /*0138*/ 	.byte	0x04, 0x17
        /*013a*/ 	.short	(.L_51 - .L_50)
.L_50:
        /*013c*/ 	.word	0x00000000
        /*0140*/ 	.short	0x0001
        /*0142*/ 	.short	0x0008
        /*0144*/ 	.byte	0x00, 0xf4, 0x21, 0x00


	//----- nvinfo : EIATTR_KPARAM_INFO
	.align		4
.L_51:
        /*0148*/ 	.byte	0x04, 0x17
        /*014a*/ 	.short	(.L_53 - .L_52)
.L_52:
        /*014c*/ 	.word	0x00000000
        /*0150*/ 	.short	0x0000
        /*0152*/ 	.short	0x0000
        /*0154*/ 	.byte	0x00, 0xf4, 0x21, 0x00


	//----- nvinfo : EIATTR_SPARSE_MMA_MASK
	.align		4
.L_53:
        /*0158*/ 	.byte	0x03, 0x50
        /*015a*/ 	.short	0x0000


	//----- nvinfo : EIATTR_MAXREG_COUNT
	.align		4
        /*015c*/ 	.byte	0x03, 0x1b
        /*015e*/ 	.short	0x00ff


	//----- nvinfo : EIATTR_EXIT_INSTR_OFFSETS
	.align		4
        /*0160*/ 	.byte	0x04, 0x1c
        /*0162*/ 	.short	(.L_55 - .L_54)


	//   ....[0]....
.L_54:
        /*0164*/ 	.word	0x00000bc0


	//----- nvinfo : EIATTR_REQNTID
	.align		4
.L_55:
        /*0168*/ 	.byte	0x04, 0x10
        /*016a*/ 	.short	(.L_57 - .L_56)
.L_56:
        /*016c*/ 	.word	0x00000080
        /*0170*/ 	.word	0x00000001
        /*0174*/ 	.word	0x00000001


	//----- nvinfo : EIATTR_CBANK_PARAM_SIZE
	.align		4
.L_57:
        /*0178*/ 	.byte	0x03, 0x19
        /*017a*/ 	.short	0x00a4


	//----- nvinfo : EIATTR_PARAM_CBANK
	.align		4
        /*017c*/ 	.byte	0x04, 0x0a
        /*017e*/ 	.short	(.L_59 - .L_58)
	.align		4
.L_58:
        /*0180*/ 	.word	index@(.nv.constant0.triton_poi_fused__native_batch_norm_legit_no_training__unsafe_index_add_convolution_relu_16)
        /*0184*/ 	.short	0x0210
        /*0186*/ 	.short	0x00a4


	//----- nvinfo : EIATTR_SW_WAR
	.align		4
.L_59:
        /*0188*/ 	.byte	0x04, 0x36
        /*018a*/ 	.short	(.L_61 - .L_60)
.L_60:
        /*018c*/ 	.word	0x00000008
.L_61:


//--------------------- .nv.callgraph             --------------------------
	.section	.nv.callgraph,"",@"SHT_CUDA_CALLGRAPH"
	.align	4
	.sectionentsize	8
	.align		4
        /*0000*/ 	.word	0x00000000
	.align		4
        /*0004*/ 	.word	0xffffffff
	.align		4
        /*0008*/ 	.word	0x00000000
	.align		4
        /*000c*/ 	.word	0xfffffffe
	.align		4
        /*0010*/ 	.word	0x00000000
	.align		4
        /*0014*/ 	.word	0xfffffffd
	.align		4
        /*0018*/ 	.word	0x00000000
	.align		4
        /*001c*/ 	.word	0xfffffffc


//--------------------- .nv.constant4             --------------------------
	.section	.nv.constant4,"a",@progbits
	.align	8
	.align		8
.nv.constant4:
        /*0000*/ 	.dword	_$_str
	.align		8
        /*0008*/ 	.dword	_$_str_$_2


//--------------------- .text.triton_poi_fused__native_batch_norm_legit_no_training__unsafe_index_add_convolution_relu_16 --------------------------
	.section	.text.triton_poi_fused__native_batch_norm_legit_no_training__unsafe_index_add_convolution_relu_16,"ax",@progbits
	.align	128
        .global         triton_poi_fused__native_batch_norm_legit_no_training__unsafe_index_add_convolution_relu_16
        .type           triton_poi_fused__native_batch_norm_legit_no_training__unsafe_index_add_convolution_relu_16,@function
        .size           triton_poi_fused__native_batch_norm_legit_no_training__unsafe_index_add_convolution_relu_16,(.L_x_1 - triton_poi_fused__native_batch_norm_legit_no_training__unsafe_index_add_convolution_relu_16)
        .other          triton_poi_fused__native_batch_norm_legit_no_training__unsafe_index_add_convolution_relu_16,@"STO_CUDA_ENTRY STV_DEFAULT"
triton_poi_fused__native_batch_norm_legit_no_training__unsafe_index_add_convolution_relu_16:
.text.triton_poi_fused__native_batch_norm_legit_no_training__unsafe_index_add_convolution_relu_16:
[----:B------:R-:W-:Y:S01]  /*0000*/  LDC R1, c[0x0][0x28] ;  /* 0x00000a00ff017b82 */ /* 0x000fe20000000800 */
[----:B------:R-:W1:Y:S07]  /*0010*/  S2R R2, SR_TID.X ;  /* 0x0000000000027919 */ /* 0x000e6e0000002100 */
[----:B------:R-:W2:Y:S01]  /*0020*/  LDC.64 R4, c[0x0][0x240] ;  /* 0x00009000ff047b82 */ /* 0x000ea20000000a00 */
[----:B------:R-:W-:Y:S01]  /*0030*/  ULDC.64 UR4, c[0x0][0x208] ;  /* 0x0000820000047ab9 */ /* 0x000fe20000000a00 */
[----:B------:R-:W-:Y:S01]  /*0040*/  ULDC.64 UR6, c[0x0][0x248] ;  /* 0x0000920000067ab9 */ /* 0x000fe20000000a00 */
[----:B------:R-:W3:Y:S05]  /*0050*/  S2R R0, SR_CTAID.X ;  /* 0x0000000000007919 */ /* 0x000eea0000002500 */
[----:B------:R-:W4:Y:S08]  /*0060*/  LDC.64 R8, c[0x0][0x270] ;  /* 0x00009c00ff087b82 */ /* 0x000f300000000a00 */
[----:B------:R-:W5:Y:S08]  /*0070*/  LDC.64 R18, c[0x0][0x258] ;  /* 0x00009600ff127b82 */ /* 0x000f700000000a00 */
[----:B------:R-:W4:Y:S01]  /*0080*/  LDC.64 R28, c[0x0][0x238] ;  /* 0x00008e00ff1c7b82 */ /* 0x000f220000000a00 */
[----:B-1----:R-:W-:-:S04]  /*0090*/  SHF.L.U32 R2, R2, 0x1, RZ ;  /* 0x0000000102027819 */ /* 0x002fc800000006ff */
[----:B------:R-:W-:-:S04]  /*00a0*/  LOP3.LUT R3, R2, 0xfe, RZ, 0xc0, !PT ;  /* 0x000000fe02037812 */ /* 0x000fc800078ec0ff */
[----:B---3--:R-:W-:-:S04]  /*00b0*/  LEA R3, R0, R3, 0x8 ;  /* 0x0000000300037211 */ /* 0x008fc800078e40ff */
[----:B------:R-:W-:-:S04]  /*00c0*/  SHF.R.S32.HI R2, RZ, 0x1f, R3 ;  /* 0x0000001fff027819 */ /* 0x000fc80000011403 */
[----:B------:R-:W-:-:S04]  /*00d0*/  LEA.HI R2, R2, R3, RZ, 0x4 ;  /* 0x0000000302027211 */ /* 0x000fc800078f20ff */
[----:B------:R-:W-:Y:S02]  /*00e0*/  SHF.R.S32.HI R6, RZ, 0x4, R2 ;  /* 0x00000004ff067819 */ /* 0x000fe40000011402 */
[----:B------:R-:W-:Y:S02]  /*00f0*/  LOP3.LUT R2, R2, 0xfffffff0, RZ, 0xc0, !PT ;  /* 0xfffffff002027812 */ /* 0x000fe400078ec0ff */
[----:B------:R-:W-:-:S04]  /*0100*/  LEA.HI R7, R6, R6, RZ, 0x4 ;  /* 0x0000000606077211 */ /* 0x000fc800078f20ff */
[----:B------:R-:W-:-:S04]  /*0110*/  LOP3.LUT R7, R7, 0xfffffff0, RZ, 0xc0, !PT ;  /* 0xfffffff007077812 */ /* 0x000fc800078ec0ff */
[----:B------:R-:W-:-:S05]  /*0120*/  IADD3 R15, R6, -R7, RZ ;  /* 0x80000007060f7210 */ /* 0x000fca0007ffe0ff */
[----:B--2---:R-:W-:-:S04]  /*0130*/  IMAD.WIDE R12, R15, 0x8, R4 ;  /* 0x000000080f0c7825 */ /* 0x004fc800078e0204 */
[----:B------:R-:W-:Y:S02]  /*0140*/  IMAD.IADD R11, R3, 0x1, -R2 ;  /* 0x00000001030b7824 */ /* 0x000fe400078e0a02 */
[----:B------:R-:W2:Y:S02]  /*0150*/  LDG.E.EL.64 R12, desc[UR4][R12.64] ;  /* 0x000000040c0c7981 */ /* 0x000ea4000c2e1b00 */
[----:B------:R-:W-:-:S06]  /*0160*/  IMAD.WIDE R4, R11, 0x8, R4 ;  /* 0x000000080b047825 */ /* 0x000fcc00078e0204 */
[----:B------:R-:W3:Y:S01]  /*0170*/  LDG.E.EL.128 R4, desc[UR4][R4.64] ;  /* 0x0000000404047981 */ /* 0x000ee2000c2e1d00 */
[----:B----4-:R-:W-:-:S06]  /*0180*/  IMAD.WIDE R14, R15, 0x8, R8 ;  /* 0x000000080f0e7825 */ /* 0x010fcc00078e0208 */
[----:B------:R-:W4:Y:S01]  /*0190*/  LDG.E.EL.64 R14, desc[UR4][R14.64] ;  /* 0x000000040e0e7981 */ /* 0x000f22000c2e1b00 */
[----:B------:R-:W-:-:S06]  /*01a0*/  IMAD.WIDE R8, R11, 0x8, R8 ;  /* 0x000000080b087825 */ /* 0x000fcc00078e0208 */
[----:B------:R-:W4:Y:S01]  /*01b0*/  LDG.E.EL.128 R8, desc[UR4][R8.64] ;  /* 0x0000000408087981 */ /* 0x000f22000c2e1d00 */
[----:B------:R-:W-:-:S04]  /*01c0*/  SHF.R.S32.HI R0, RZ, 0x17, R0 ;  /* 0x00000017ff007819 */ /* 0x000fc80000011400 */
[----:B------:R-:W-:Y:S02]  /*01d0*/  SGXT R0, R0, 0x1 ;  /* 0x000000010000781a */ /* 0x000fe40000000200 */
[----:B--2---:R-:W-:-:S04]  /*01e0*/  SHF.R.U32.HI R17, RZ, 0x1c, R13 ;  /* 0x0000001cff117819 */ /* 0x004fc8000001160d */
[----:B------:R-:W-:-:S04]  /*01f0*/  LOP3.LUT R17, R17, 0x8, RZ, 0xc0, !PT ;  /* 0x0000000811117812 */ /* 0x000fc800078ec0ff */
[----:B------:R-:W-:Y:S02]  /*0200*/  IADD3 R17, P0, R12, R17, RZ ;  /* 0x000000110c117210 */ /* 0x000fe40007f1e0ff */
[C---:B---3--:R-:W-:Y:S02]  /*0210*/  LEA R2, P1, R4.reuse, UR6, 0x2 ;  /* 0x0000000604027c11 */ /* 0x048fe4000f8210ff */
[----:B------:R-:W-:Y:S02]  /*0220*/  IADD3.X R16, RZ, R13, RZ, P0, !PT ;  /* 0x0000000dff107210 */ /* 0x000fe400007fe4ff */
[--C-:B------:R-:W-:Y:S02]  /*0230*/  SHF.R.U32.HI R12, RZ, 0x1a, R5.reuse ;  /* 0x0000001aff0c7819 */ /* 0x100fe40000011605 */
[----:B------:R-:W-:Y:S02]  /*0240*/  LEA.HI.X R5, R4, UR7, R5, 0x2, P1 ;  /* 0x0000000704057c11 */ /* 0x000fe400088f1405 */
[----:B------:R-:W-:-:S02]  /*0250*/  SHF.R.U32.HI R20, RZ, 0x1a, R7 ;  /* 0x0000001aff147819 */ /* 0x000fc40000011607 */
[----:B------:R-:W-:Y:S02]  /*0260*/  LEA.HI R4, R0, R3, RZ, 0x8 ;  /* 0x0000000300047211 */ /* 0x000fe400078f40ff */
[----:B------:R-:W-:Y:S02]  /*0270*/  LEA R21, P0, R6, UR6, 0x2 ;  /* 0x0000000606157c11 */ /* 0x000fe4000f8010ff */
[C---:B------:R-:W-:Y:S02]  /*0280*/  SHF.L.U64.HI R0, R17.reuse, 0x5, R16 ;  /* 0x0000000511007819 */ /* 0x040fe40000010210 */
[----:B------:R-:W-:Y:S02]  /*0290*/  SHF.L.U32 R17, R17, 0x5, RZ ;  /* 0x0000000511117819 */ /* 0x000fe400000006ff */
[----:B------:R-:W-:Y:S02]  /*02a0*/  LOP3.LUT R12, R12, 0x20, RZ, 0xc0, !PT ;  /* 0x000000200c0c7812 */ /* 0x000fe400078ec0ff */
[----:B------:R-:W-:-:S02]  /*02b0*/  LOP3.LUT R20, R20, 0x20, RZ, 0xc0, !PT ;  /* 0x0000002014147812 */ /* 0x000fc400078ec0ff */
[----:B------:R-:W-:Y:S01]  /*02c0*/  LEA.HI.X R13, R6, UR7, R7, 0x2, P0 ;  /* 0x00000007060d7c11 */ /* 0x000fe200080f1407 */
[----:B------:R-:W-:Y:S01]  /*02d0*/  ULDC.64 UR6, c[0x0][0x278] ;  /* 0x00009e0000067ab9 */ /* 0x000fe20000000a00 */
[----:B------:R-:W-:Y:S02]  /*02e0*/  SHF.R.S32.HI R7, RZ, 0x8, R4 ;  /* 0x00000008ff077819 */ /* 0x000fe40000011404 */
[C---:B------:R-:W-:Y:S02]  /*02f0*/  IADD3 R4, P0, P1, R17.reuse, R2, R12 ;  /* 0x0000000211047210 */ /* 0x040fe4000791e00c */
[----:B------:R-:W-:Y:S01]  /*0300*/  IADD3 R20, P2, P3, R17, R21, R20 ;  /* 0x0000001511147210 */ /* 0x000fe20007b5e014 */
[C---:B------:R-:W-:Y:S01]  /*0310*/  IMAD.SHL.U32 R25, R7.reuse, 0x40, RZ ;  /* 0x0000004007197824 */ /* 0x040fe200078e00ff */
[----:B------:R-:W1:Y:S01]  /*0320*/  LDC.64 R16, c[0x0][0x228] ;  /* 0x00008a00ff107b82 */ /* 0x000e620000000a00 */
[----:B------:R-:W-:Y:S02]  /*0330*/  LEA.HI R2, R7, R7, RZ, 0x4 ;  /* 0x0000000707027211 */ /* 0x000fe400078f20ff */
[----:B------:R-:W-:-:S02]  /*0340*/  IADD3.X R5, R0, R5, RZ, P0, P1 ;  /* 0x0000000500057210 */ /* 0x000fc400007e24ff */
[----:B------:R-:W-:Y:S02]  /*0350*/  LOP3.LUT R2, R2, 0xfffffff0, RZ, 0xc0, !PT ;  /* 0xfffffff002027812 */ /* 0x000fe400078ec0ff */
[----:B----4-:R-:W-:Y:S01]  /*0360*/  SHF.R.U32.HI R27, RZ, 0x1d, R15 ;  /* 0x0000001dff1b7819 */ /* 0x010fe2000001160f */
[----:B------:R-:W-:Y:S01]  /*0370*/  IMAD.WIDE R22, R25, 0x4, R4 ;  /* 0x0000000419167825 */ /* 0x000fe200078e0204 */
[----:B------:R-:W-:Y:S02]  /*0380*/  IADD3.X R21, R0, R13, RZ, P2, P3 ;  /* 0x0000000d00157210 */ /* 0x000fe400017e64ff */
[----:B------:R-:W2:Y:S01]  /*0390*/  LDC.64 R12, c[0x0][0x288] ;  /* 0x0000a200ff0c7b82 */ /* 0x000ea20000000a00 */
[----:B------:R-:W-:Y:S01]  /*03a0*/  IADD3 R5, R7, -R2, RZ ;  /* 0x8000000207057210 */ /* 0x000fe20007ffe0ff */
[----:B------:R-:W3:Y:S01]  /*03b0*/  LDG.E.EL R4, desc[UR4][R22.64] ;  /* 0x0000000416047981 */ /* 0x000ee2000c2e1900 */
[----:B------:R-:W-:Y:S01]  /*03c0*/  LOP3.LUT R27, R27, 0x4, RZ, 0xc0, !PT ;  /* 0x000000041b1b7812 */ /* 0x000fe200078ec0ff */
[----:B------:R-:W-:-:S03]  /*03d0*/  IMAD.WIDE R20, R25, 0x4, R20 ;  /* 0x0000000419147825 */ /* 0x000fc600078e0214 */
[----:B------:R-:W-:Y:S01]  /*03e0*/  IADD3 R6, P0, R14, R27, RZ ;  /* 0x0000001b0e067210 */ /* 0x000fe20007f1e0ff */
[C---:B-----5:R-:W-:Y:S01]  /*03f0*/  IMAD.WIDE R18, R5.reuse, 0x4, R18 ;  /* 0x0000000405127825 */ /* 0x060fe200078e0212 */
[C---:B------:R-:W-:Y:S01]  /*0400*/  LEA R24, P1, R8.reuse, UR6, 0x2 ;  /* 0x0000000608187c11 */ /* 0x040fe2000f8210ff */
[----:B------:R4:W5:Y:S01]  /*0410*/  LDG.E.EL R0, desc[UR4][R20.64] ;  /* 0x0000000414007981 */ /* 0x000962000c2e1900 */
[----:B------:R-:W-:Y:S01]  /*0420*/  IADD3.X R27, RZ, R15, RZ, P0, !PT ;  /* 0x0000000fff1b7210 */ /* 0x000fe200007fe4ff */
[----:B-1----:R-:W-:Y:S02]  /*0430*/  IMAD.WIDE R14, R5, 0x4, R16 ;  /* 0x00000004050e7825 */ /* 0x002fe400078e0210 */
[----:B------:R1:W3:Y:S01]  /*0440*/  LDG.E.EL R2, desc[UR4][R18.64] ;  /* 0x0000000412027981 */ /* 0x0002e2000c2e1900 */
[--C-:B------:R-:W-:Y:S02]  /*0450*/  SHF.R.U32.HI R25, RZ, 0x1b, R9.reuse ;  /* 0x0000001bff197819 */ /* 0x100fe40000011609 */
[----:B------:R-:W-:Y:S01]  /*0460*/  LEA.HI.X R8, R8, UR7, R9, 0x2, P1 ;  /* 0x0000000708087c11 */ /* 0x000fe200088f1409 */
[C---:B------:R-:W-:Y:S01]  /*0470*/  IMAD.SHL.U32 R17, R6.reuse, 0x10, RZ ;  /* 0x0000001006117824 */ /* 0x040fe200078e00ff */
[----:B------:R-:W-:Y:S01]  /*0480*/  SHF.L.U64.HI R9, R6, 0x4, R27 ;  /* 0x0000000406097819 */ /* 0x000fe2000001021b */
[----:B----4-:R-:W4:Y:S01]  /*0490*/  LDC.64 R20, c[0x0][0x250] ;  /* 0x00009400ff147b82 */ /* 0x010f220000000a00 */
[----:B------:R-:W5:Y:S01]  /*04a0*/  LDG.E.EL R6, desc[UR4][R14.64] ;  /* 0x000000040e067981 */ /* 0x000f62000c2e1900 */
[----:B------:R-:W-:-:S02]  /*04b0*/  LEA R23, P0, R10, UR6, 0x2 ;  /* 0x000000060a177c11 */ /* 0x000fc4000f8010ff */
[----:B------:R-:W-:Y:S01]  /*04c0*/  LOP3.LUT R25, R25, 0x10, RZ, 0xc0, !PT ;  /* 0x0000001019197812 */ /* 0x000fe200078ec0ff */
[----:B--2---:R-:W-:Y:S01]  /*04d0*/  IMAD.WIDE R12, R5, 0x4, R12 ;  /* 0x00000004050c7825 */ /* 0x004fe200078e020c */
[----:B------:R-:W-:Y:S02]  /*04e0*/  LEA.HI.X R10, R10, UR7, R11, 0x2, P0 ;  /* 0x000000070a0a7c11 */ /* 0x000fe400080f140b */
[----:B------:R-:W-:Y:S01]  /*04f0*/  IADD3 R24, P0, P1, R17, R24, R25 ;  /* 0x0000001811187210 */ /* 0x000fe2000791e019 */
[----:B-1----:R-:W1:Y:S01]  /*0500*/  LDC.64 R18, c[0x0][0x280] ;  /* 0x0000a000ff127b82 */ /* 0x002e620000000a00 */
[----:B------:R-:W-:Y:S02]  /*0510*/  SHF.R.U32.HI R22, RZ, 0x1b, R11 ;  /* 0x0000001bff167819 */ /* 0x000fe4000001160b */
[----:B------:R-:W-:Y:S02]  /*0520*/  IADD3.X R25, R9, R8, RZ, P0, P1 ;  /* 0x0000000809197210 */ /* 0x000fe400007e24ff */
[----:B------:R2:W5:Y:S01]  /*0530*/  LDG.E.EL R8, desc[UR4][R12.64] ;  /* 0x000000040c087981 */ /* 0x000562000c2e1900 */
[----:B------:R-:W-:-:S02]  /*0540*/  LOP3.LUT R22, R22, 0x10, RZ, 0xc0, !PT ;  /* 0x0000001016167812 */ /* 0x000fc400078ec0ff */
[----:B------:R-:W4:Y:S02]  /*0550*/  LDC.64 R26, c[0x0][0x218] ;  /* 0x00008600ff1a7b82 */ /* 0x000f240000000a00 */
[----:B------:R-:W-:-:S06]  /*0560*/  IADD3 R22, P2, P3, R17, R23, R22 ;  /* 0x0000001711167210 */ /* 0x000fcc0007b5e016 */
[----:B------:R-:W4:Y:S01]  /*0570*/  LDC.64 R16, c[0x0][0x260] ;  /* 0x00009800ff107b82 */ /* 0x000f220000000a00 */
[----:B------:R-:W-:-:S07]  /*0580*/  IADD3.X R23, R9, R10, RZ, P2, P3 ;  /* 0x0000000a09177210 */ /* 0x000fce00017e64ff */
[----:B--2---:R-:W2:Y:S08]  /*0590*/  LDC.64 R12, c[0x0][0x230] ;  /* 0x00008c00ff0c7b82 */ /* 0x004eb00000000a00 */
[----:B0-----:R-:W0:Y:S01]  /*05a0*/  LDC.64 R14, c[0x0][0x220] ;  /* 0x00008800ff0e7b82 */ /* 0x001e220000000a00 */
[----:B------:R-:W-:-:S07]  /*05b0*/  SHF.L.U32 R7, R7, 0x4, RZ ;  /* 0x0000000407077819 */ /* 0x000fce00000006ff */
[----:B------:R-:W0:Y:S01]  /*05c0*/  LDC.64 R10, c[0x0][0x210] ;  /* 0x00008400ff0a7b82 */ /* 0x000e220000000a00 */
[----:B------:R-:W-:-:S04]  /*05d0*/  IMAD.WIDE R24, R7, 0x4, R24 ;  /* 0x0000000407187825 */ /* 0x000fc800078e0218 */
[C---:B-1----:R-:W-:Y:S02]  /*05e0*/  IMAD.WIDE R18, R5.reuse, 0x4, R18 ;  /* 0x0000000405127825 */ /* 0x042fe400078e0212 */
[----:B------:R-:W5:Y:S02]  /*05f0*/  LDG.E.EL R24, desc[UR4][R24.64] ;  /* 0x0000000418187981 */ /* 0x000f64000c2e1900 */
[----:B----4-:R-:W-:-:S04]  /*0600*/  IMAD.WIDE R20, R5, 0x4, R20 ;  /* 0x0000000405147825 */ /* 0x010fc800078e0214 */
[----:B------:R-:W-:Y:S02]  /*0610*/  IMAD.WIDE R22, R7, 0x4, R22 ;  /* 0x0000000407167825 */ /* 0x000fe400078e0216 */
[----:B------:R-:W4:Y:S02]  /*0620*/  LDG.E.EL R21, desc[UR4][R20.64] ;  /* 0x0000000414157981 */ /* 0x000f24000c2e1900 */
[C---:B------:R-:W-:Y:S02]  /*0630*/  IMAD.WIDE R16, R5.reuse, 0x4, R16 ;  /* 0x0000000405107825 */ /* 0x040fe400078e0210 */
[----:B------:R1:W4:Y:S02]  /*0640*/  LDG.E.EL R25, desc[UR4][R18.64] ;  /* 0x0000000412197981 */ /* 0x000324000c2e1900 */
[C---:B--2---:R-:W-:Y:S02]  /*0650*/  IMAD.WIDE R12, R5.reuse, 0x4, R12 ;  /* 0x00000004050c7825 */ /* 0x044fe400078e020c */
[----:B------:R-:W2:Y:S02]  /*0660*/  LDG.E.EL R7, desc[UR4][R22.64] ;  /* 0x0000000416077981 */ /* 0x000ea4000c2e1900 */
[----:B------:R-:W-:-:S02]  /*0670*/  IMAD.WIDE R26, R5, 0x4, R26 ;  /* 0x00000004051a7825 */ /* 0x000fc400078e021a */
[----:B------:R0:W2:Y:S01]  /*0680*/  LDG.E.EL R9, desc[UR4][R12.64] ;  /* 0x000000040c097981 */ /* 0x0000a2000c2e1900 */
[----:B-1----:R-:W1:Y:S01]  /*0690*/  LDC.64 R18, c[0x0][0x268] ;  /* 0x00009a00ff127b82 */ /* 0x002e620000000a00 */
[----:B0-----:R-:W-:Y:S02]  /*06a0*/  IMAD.WIDE R14, R5, 0x4, R14 ;  /* 0x00000004050e7825 */ /* 0x001fe400078e020e */
[----:B------:R-:W2:Y:S02]  /*06b0*/  LDG.E.EL R26, desc[UR4][R26.64] ;  /* 0x000000041a1a7981 */ /* 0x000ea4000c2e1900 */
[----:B------:R-:W-:Y:S02]  /*06c0*/  IMAD.WIDE R10, R3, 0x4, R10 ;  /* 0x00000004030a7825 */ /* 0x000fe400078e020a */
[----:B------:R0:W2:Y:S01]  /*06d0*/  LDG.E.EL R23, desc[UR4][R16.64] ;  /* 0x0000000410177981 */ /* 0x0000a2000c2e1900 */
[----:B------:R-:W1:Y:S03]  /*06e0*/  LDC.64 R12, c[0x0][0x298] ;  /* 0x0000a600ff0c7b82 */ /* 0x000e660000000a00 */
[----:B------:R-:W2:Y:S05]  /*06f0*/  LDG.E.EL R20, desc[UR4][R14.64] ;  /* 0x000000040e147981 */ /* 0x000eaa000c2e1900 */
[----:B0-----:R-:W0:Y:S01]  /*0700*/  LDC.64 R16, c[0x0][0x290] ;  /* 0x0000a400ff107b82 */ /* 0x001e220000000a00 */
[----:B------:R-:W2:Y:S01]  /*0710*/  LDG.E.64 R14, desc[UR4][R10.64] ;  /* 0x000000040a0e7981 */ /* 0x000ea2000c1e1b00 */
[----:B------:R-:W-:-:S05]  /*0720*/  IMAD.WIDE R28, R5, 0x4, R28 ;  /* 0x00000004051c7825 */ /* 0x000fca00078e021c */
[----:B------:R0:W2:Y:S01]  /*0730*/  LDG.E.EL R22, desc[UR4][R28.64] ;  /* 0x000000041c167981 */ /* 0x0000a2000c2e1900 */
[----:B-1----:R-:W-:-:S04]  /*0740*/  IMAD.WIDE R18, R5, 0x4, R18 ;  /* 0x0000000405127825 */ /* 0x002fc800078e0212 */
[C---:B------:R-:W-:Y:S02]  /*0750*/  IMAD.WIDE R12, R5.reuse, 0x4, R12 ;  /* 0x00000004050c7825 */ /* 0x040fe400078e020c */
[----:B------:R-:W2:Y:S04]  /*0760*/  LDG.E.EL R18, desc[UR4][R18.64] ;  /* 0x0000000412127981 */ /* 0x000ea8000c2e1900 */
[----:B------:R1:W2:Y:S01]  /*0770*/  LDG.E.EL R27, desc[UR4][R12.64] ;  /* 0x000000040c1b7981 */ /* 0x0002a2000c2e1900 */
[----:B0-----:R-:W-:-:S06]  /*0780*/  IMAD.WIDE R16, R5, 0x4, R16 ;  /* 0x0000000405107825 */ /* 0x001fcc00078e0210 */
[----:B------:R4:W2:Y:S01]  /*0790*/  LDG.E.EL R16, desc[UR4][R16.64] ;  /* 0x0000000410107981 */ /* 0x0008a2000c2e1900 */
[----:B---3--:R-:W-:-:S04]  /*07a0*/  FADD R2, R2, 9.9999997473787516356e-06 ;  /* 0x3727c5ac02027421 */ /* 0x008fc80000000000 */
[----:B------:R-:W0:Y:S01]  /*07b0*/  MUFU.SQRT R28, R2 ;  /* 0x00000002001c7308 */ /* 0x000e220000002000 */
[----:B-----5:R-:W-:-:S07]  /*07c0*/  FADD R5, R6, 9.9999997473787516356e-06 ;  /* 0x3727c5ac06057421 */ /* 0x020fce0000000000 */
[----:B------:R-:W3:Y:S01]  /*07d0*/  MUFU.SQRT R5, R5 ;  /* 0x0000000500057308 */ /* 0x000ee20000002000 */
[----:B0-----:R-:W-:Y:S01]  /*07e0*/  FSETP.GT.AND P1, PT, R28, 8.50705917302346158658e+37, PT ;  /* 0x7e8000001c00780b */ /* 0x001fe20003f24000 */
[----:B------:R-:W-:Y:S01]  /*07f0*/  FADD R8, R8, 9.9999997473787516356e-06 ;  /* 0x3727c5ac08087421 */ /* 0x000fe20000000000 */
[----:B------:R-:W-:-:S05]  /*0800*/  FSETP.GEU.AND P4, PT, R28, 1.175494350822287508e-38, PT ;  /* 0x008000001c00780b */ /* 0x000fca0003f8e000 */
[----:B------:R-:W0:Y:S01]  /*0810*/  MUFU.SQRT R6, R8 ;  /* 0x0000000800067308 */ /* 0x000e220000002000 */
[C---:B---3--:R-:W-:Y:S02]  /*0820*/  FSETP.GT.AND P0, PT, R5.reuse, 8.50705917302346158658e+37, PT ;  /* 0x7e8000000500780b */ /* 0x048fe40003f04000 */
[----:B------:R-:W-:-:S03]  /*0830*/  FSETP.GEU.AND P3, PT, R5, 1.175494350822287508e-38, PT ;  /* 0x008000000500780b */ /* 0x000fc60003f6e000 */
[----:B------:R-:W-:Y:S01]  /*0840*/  @P1 FMUL R28, R28, 0.25 ;  /* 0x3e8000001c1c1820 */ /* 0x000fe20000400000 */
[----:B------:R-:W-:-:S03]  /*0850*/  HFMA2.MMA R2, -RZ, RZ, 1.625, 0 ;  /* 0x3e800000ff027435 */ /* 0x000fc600000001ff */
[----:B------:R-:W-:Y:S01]  /*0860*/  @!P4 FMUL R28, R28, 16777216 ;  /* 0x4b8000001c1cc820 */ /* 0x000fe20000400000 */
[----:B0-----:R-:W-:-:S03]  /*0870*/  FSETP.GT.AND P2, PT, R6, 8.50705917302346158658e+37, PT ;  /* 0x7e8000000600780b */ /* 0x001fc60003f44000 */
[----:B------:R-:W-:Y:S01]  /*0880*/  @P0 FMUL R5, R5, 0.25 ;  /* 0x3e80000005050820 */ /* 0x000fe20000400000 */
[----:B------:R-:W-:Y:S01]  /*0890*/  FSETP.GEU.AND P5, PT, R6, 1.175494350822287508e-38, PT ;  /* 0x008000000600780b */ /* 0x000fe20003fae000 */
[----:B------:R-:W0:Y:S02]  /*08a0*/  MUFU.RCP R28, R28 ;  /* 0x0000001c001c7308 */ /* 0x000e240000001000 */
[----:B------:R-:W-:Y:S01]  /*08b0*/  @!P3 FMUL R5, R5, 16777216 ;  /* 0x4b8000000505b820 */ /* 0x000fe20000400000 */
[----:B-1----:R-:W-:-:S05]  /*08c0*/  FSEL R13, R2, 1, P1 ;  /* 0x3f800000020d7808 */ /* 0x002fca0000800000 */
[----:B------:R-:W1:Y:S01]  /*08d0*/  MUFU.RCP R5, R5 ;  /* 0x0000000500057308 */ /* 0x000e620000001000 */
[----:B------:R-:W-:Y:S01]  /*08e0*/  @P2 FMUL R6, R6, 0.25 ;  /* 0x3e80000006062820 */ /* 0x000fe20000400000 */
[----:B------:R-:W-:-:S03]  /*08f0*/  @!P4 FMUL R13, R13, 16777216 ;  /* 0x4b8000000d0dc820 */ /* 0x000fc60000400000 */
[----:B------:R-:W-:Y:S01]  /*0900*/  @!P5 FMUL R6, R6, 16777216 ;  /* 0x4b8000000606d820 */ /* 0x000fe20000400000 */
[----:B0-----:R-:W-:Y:S01]  /*0910*/  FMUL R28, R28, R13 ;  /* 0x0000000d1c1c7220 */ /* 0x001fe20000400000 */
[C---:B----4-:R-:W-:Y:S01]  /*0920*/  FADD R17, -R21.reuse, R4 ;  /* 0x0000000415117221 */ /* 0x050fe20000000100 */
[----:B------:R-:W-:Y:S01]  /*0930*/  FSEL R4, R2, 1, P0 ;  /* 0x3f80000002047808 */ /* 0x000fe20000000000 */
[----:B------:R-:W-:Y:S02]  /*0940*/  FADD R21, -R21, R0 ;  /* 0x0000000015157221 */ /* 0x000fe40000000100 */
[----:B------:R-:W0:Y:S01]  /*0950*/  MUFU.RCP R6, R6 ;  /* 0x0000000600067308 */ /* 0x000e220000001000 */
[----:B------:R-:W3:Y:S01]  /*0960*/  LDC.64 R12, c[0x0][0x2a8] ;  /* 0x0000aa00ff0c7b82 */ /* 0x000ee20000000a00 */
[----:B------:R-:W-:Y:S01]  /*0970*/  @!P3 FMUL R4, R4, 16777216 ;  /* 0x4b8000000404b820 */ /* 0x000fe20000400000 */
[C---:B------:R-:W-:Y:S01]  /*0980*/  FMUL R0, R28.reuse, R17 ;  /* 0x000000111c007220 */ /* 0x040fe20000400000 */
[----:B------:R-:W-:-:S02]  /*0990*/  FMUL R17, R28, R21 ;  /* 0x000000151c117220 */ /* 0x000fc40000400000 */
[----:B-1----:R-:W-:-:S03]  /*09a0*/  FMUL R8, R5, R4 ;  /* 0x0000000405087220 */ /* 0x002fc60000400000 */
[----:B------:R-:W1:Y:S01]  /*09b0*/  LDC.64 R4, c[0x0][0x2a0] ;  /* 0x0000a800ff047b82 */ /* 0x000e620000000a00 */
[----:B------:R-:W-:Y:S01]  /*09c0*/  FSEL R29, R2, 1, P2 ;  /* 0x3f800000021d7808 */ /* 0x000fe20001000000 */
[----:B--2---:R-:W-:-:S04]  /*09d0*/  FADD R7, -R25, R7 ;  /* 0x0000000719077221 */ /* 0x004fc80000000100 */
[----:B------:R-:W-:Y:S01]  /*09e0*/  @!P5 FMUL R29, R29, 16777216 ;  /* 0x4b8000001d1dd820 */ /* 0x000fe20000400000 */
[--C-:B------:R-:W-:Y:S01]  /*09f0*/  FADD R15, R15, R26.reuse ;  /* 0x0000001a0f0f7221 */ /* 0x100fe20000000000 */
[----:B------:R-:W-:-:S03]  /*0a00*/  FADD R14, R14, R26 ;  /* 0x0000001a0e0e7221 */ /* 0x000fc60000000000 */
[C---:B------:R-:W-:Y:S01]  /*0a10*/  FADD R19, -R20.reuse, R15 ;  /* 0x0000000f14137221 */ /* 0x040fe20000000100 */
[----:B------:R-:W-:-:S03]  /*0a20*/  FADD R21, -R20, R14 ;  /* 0x0000000e14157221 */ /* 0x000fc60000000100 */
[C---:B------:R-:W-:Y:S01]  /*0a30*/  FMUL R2, R8.reuse, R19 ;  /* 0x0000001308027220 */ /* 0x040fe20000400000 */
[----:B------:R-:W-:-:S03]  /*0a40*/  FMUL R21, R8, R21 ;  /* 0x0000001508157220 */ /* 0x000fc60000400000 */
[C-C-:B------:R-:W-:Y:S01]  /*0a50*/  FFMA R2, R9.reuse, R2, R22.reuse ;  /* 0x0000000209027223 */ /* 0x140fe20000000016 */
[----:B------:R-:W-:Y:S01]  /*0a60*/  FFMA R21, R9, R21, R22 ;  /* 0x0000001509157223 */ /* 0x000fe20000000016 */
[----:B0-----:R-:W-:Y:S01]  /*0a70*/  FMUL R6, R6, R29 ;  /* 0x0000001d06067220 */ /* 0x001fe20000400000 */
[----:B------:R-:W-:Y:S02]  /*0a80*/  FADD R9, -R25, R24 ;  /* 0x0000001819097221 */ /* 0x000fe40000000100 */
[----:B------:R-:W-:Y:S02]  /*0a90*/  FSETP.GEU.AND P0, PT, R2, RZ, PT ;  /* 0x000000ff0200720b */ /* 0x000fe40003f0e000 */
[----:B------:R-:W-:Y:S01]  /*0aa0*/  FSETP.GEU.AND P1, PT, R21, RZ, PT ;  /* 0x000000ff1500720b */ /* 0x000fe20003f2e000 */
[C---:B------:R-:W-:Y:S01]  /*0ab0*/  FMUL R9, R6.reuse, R9 ;  /* 0x0000000906097220 */ /* 0x040fe20000400000 */
[----:B------:R-:W-:Y:S01]  /*0ac0*/  FMUL R8, R6, R7 ;  /* 0x0000000706087220 */ /* 0x000fe20000400000 */
[----:B------:R-:W-:Y:S01]  /*0ad0*/  FSEL R7, R2, RZ, P0 ;  /* 0x000000ff02077208 */ /* 0x000fe20000000000 */
[--C-:B------:R-:W-:Y:S01]  /*0ae0*/  FFMA R19, R23, R0, R18.reuse ;  /* 0x0000000017137223 */ /* 0x100fe20000000012 */
[----:B------:R-:W-:Y:S01]  /*0af0*/  FSEL R6, R21, RZ, P1 ;  /* 0x000000ff15067208 */ /* 0x000fe20000800000 */
[----:B------:R-:W-:Y:S01]  /*0b00*/  FFMA R18, R23, R17, R18 ;  /* 0x0000001117127223 */ /* 0x000fe20000000012 */
[C-C-:B------:R-:W-:Y:S01]  /*0b10*/  FFMA R9, R16.reuse, R9, R27.reuse ;  /* 0x0000000910097223 */ /* 0x140fe2000000001b */
[----:B------:R-:W-:-:S02]  /*0b20*/  FFMA R8, R16, R8, R27 ;  /* 0x0000000810087223 */ /* 0x000fc4000000001b */
[----:B------:R-:W-:Y:S01]  /*0b30*/  FADD R0, R6, R19 ;  /* 0x0000001306007221 */ /* 0x000fe20000000000 */
[----:B------:R-:W-:Y:S01]  /*0b40*/  FADD R17, R7, R18 ;  /* 0x0000001207117221 */ /* 0x000fe20000000000 */
[----:B-1----:R-:W-:-:S04]  /*0b50*/  IMAD.WIDE R4, R3, 0x4, R4 ;  /* 0x0000000403047825 */ /* 0x002fc800078e0204 */
[----:B------:R-:W-:Y:S01]  /*0b60*/  FADD R16, R9, R0 ;  /* 0x0000000009107221 */ /* 0x000fe20000000000 */
[----:B------:R-:W-:Y:S01]  /*0b70*/  FADD R17, R8, R17 ;  /* 0x0000001108117221 */ /* 0x000fe20000000000 */
[----:B---3--:R-:W-:Y:S01]  /*0b80*/  IMAD.WIDE R12, R3, 0x4, R12 ;  /* 0x00000004030c7825 */ /* 0x008fe200078e020c */
[----:B------:R-:W-:Y:S04]  /*0b90*/  STG.E.64 desc[UR4][R10.64], R14 ;  /* 0x0000000e0a007986 */ /* 0x000fe8000c101b04 */
[----:B------:R-:W-:Y:S04]  /*0ba0*/  STG.E.64 desc[UR4][R4.64], R6 ;  /* 0x0000000604007986 */ /* 0x000fe8000c101b04 */
[----:B------:R-:W-:Y:S01]  /*0bb0*/  STG.E.64 desc[UR4][R12.64], R16 ;  /* 0x000000100c007986 */ /* 0x000fe2000c101b04 */
[----:B------:R-:W-:Y:S05]  /*0bc0*/  EXIT ;  /* 0x000000000000794d */ /* 0x000fea0003800000 */
.L_x_0:
[----:B------:R-:W-:-:S00]  /*0bd0*/  BRA `(.L_x_0) ;  /* 0xfffffffc00fc7947 */ /* 0x000fc0000383ffff */
[----:B------:R-:W-:-:S00]  /*0be0*/  NOP ;  /* 0x0000000000007918 */ /* 0x000fc00000000000 */
        /* <DEDUP_REMOVED lines=9> */
.L_x_1:


//--------------------- .nv.global.init           --------------------------
	.section	.nv.global.init,"aw",@progbits
.nv.global.init:
	.type		_$_str,@object
	.size		_$_str,(_$_str_$_2 - _$_str)
_$_str:
        /*0000*/ 	.byte	0x5f, 0x5f, 0x43, 0x55, 0x44, 0x41, 0x5f, 0x46, 0x54, 0x5a, 0x00
	.type		_$_str_$_2,@object
	.size		_$_str_$_2,(.L_1 - _$_str_$_2)
_$_str_$_2:
        /*000b*/ 	.byte	0x5f, 0x5f, 0x43, 0x55, 0x44, 0x41, 0x5f, 0x50, 0x52, 0x45, 0x43, 0x5f, 0x53, 0x51, 0x52, 0x54
        /*001b*/ 	.byte	0x00
.L_1:


//--------------------- .nv.constant0.triton_poi_fused__native_batch_norm_legit_no_training__unsafe_index_add_convolution_relu_16 --------------------------
	.section	.nv.constant0.triton_poi_fused__native_batch_norm_legit_no_training__unsafe_index_add_convolution_relu_16,"a",@progbits
	.sectionflags	@""
	.align	4
.nv.constant0.triton_poi_fused__native_batch_norm_legit_no_training__unsafe_index_add_convolution_relu_16:
	.zero		692
